//
// Generated by NVIDIA NVVM Compiler
//
// Compiler Build ID: CL-36424714
// Cuda compilation tools, release 13.0, V13.0.88
// Based on NVVM 20.0.0
//

.version 9.0
.target sm_100
.address_size 64

	// .globl	_Z15computePiKernelPffi

.visible .entry _Z15computePiKernelPffi(
	.param .u64 .ptr .align 1 _Z15computePiKernelPffi_param_0,
	.param .f32 _Z15computePiKernelPffi_param_1,
	.param .u32 _Z15computePiKernelPffi_param_2
)
{
	.reg .pred 	%p<2>;
	.reg .b32 	%r<7>;
	.reg .b32 	%f<5>;
	.reg .b64 	%rd<5>;
	.reg .b64 	%fd<9>;

	ld.param.u64 	%rd1, [_Z15computePiKernelPffi_param_0];
	ld.param.f32 	%f1, [_Z15computePiKernelPffi_param_1];
	ld.param.u32 	%r2, [_Z15computePiKernelPffi_param_2];
	mov.u32 	%r3, %ctaid.x;
	mov.u32 	%r4, %ntid.x;
	mov.u32 	%r5, %tid.x;
	mad.lo.s32 	%r1, %r3, %r4, %r5;
	setp.ge.s32 	%p1, %r1, %r2;
	@%p1 bra 	$L__BB0_2;
	cvta.to.global.u64 	%rd2, %rd1;
	add.s32 	%r6, %r1, 1;
	cvt.rn.f64.s32 	%fd1, %r6;
	add.f64 	%fd2, %fd1, 0dBFE0000000000000;
	cvt.f64.f32 	%fd3, %f1;
	mul.f64 	%fd4, %fd2, %fd3;
	cvt.rn.f32.f64 	%f2, %fd4;
	mul.f32 	%f3, %f2, %f2;
	cvt.f64.f32 	%fd5, %f3;
	add.f64 	%fd6, %fd5, 0d3FF0000000000000;
	mov.f64 	%fd7, 0d4010000000000000;
	div.rn.f64 	%fd8, %fd7, %fd6;
	cvt.rn.f32.f64 	%f4, %fd8;
	mul.wide.s32 	%rd3, %r1, 4;
	add.s64 	%rd4, %rd2, %rd3;
	st.global.f32 	[%rd4], %f4;
$L__BB0_2:
	ret;

}


// ===== COMPILED SASS (sm_100) =====

	.target	sm_100

	.elftype	@"ET_EXEC"


//--------------------- .note.nv.tkinfo           --------------------------
	.section	.note.nv.tkinfo,"",@"SHT_NOTE"
	.sectionflags	@"SHF_NOTE_NV_TKINFO"
	.tkinfo
        /*0018*/ 	.word	0x00000002
        /*0030*/ 	.string	""
        /*0030*/ 	.string	"ptxas"
        /*0030*/ 	.string	"Cuda compilation tools, release 13.0, V13.0.88"
        /*0030*/ 	.string	"Build cuda_13.0.r13.0/compiler.36424714_0"
        /*0030*/ 	.string	"-arch sm_100 -m 64 "



//--------------------- .note.nv.cuinfo           --------------------------
	.section	.note.nv.cuinfo,"",@"SHT_NOTE"
	.sectionflags	@"SHF_NOTE_NV_CUINFO"
        /*0018*/ 	.short	0x0002
        /*001a*/ 	.short	0x0064
        /*001c*/ 	.short	0x0082
	.zero		2


//--------------------- .nv.info                  --------------------------
	.section	.nv.info,"",@"SHT_CUDA_INFO"
	.align	4


	//----- nvinfo : EIATTR_REGCOUNT
	.align		4
        /*0000*/ 	.byte	0x04, 0x2f
        /*0002*/ 	.short	(.L_1 - .L_0)
	.align		4
.L_0:
        /*0004*/ 	.word	index@(_Z15computePiKernelPffi)
        /*0008*/ 	.word	0x00000015


	//----- nvinfo : EIATTR_FRAME_SIZE
	.align		4
.L_1:
        /*000c*/ 	.byte	0x04, 0x11
        /*000e*/ 	.short	(.L_3 - .L_2)
	.align		4
.L_2:
        /*0010*/ 	.word	index@($__internal_0_$__cuda_sm20_div_rn_f64_full)
        /*0014*/ 	.word	0x00000000


	//----- nvinfo : EIATTR_FRAME_SIZE
	.align		4
.L_3:
        /*0018*/ 	.byte	0x04, 0x11
        /*001a*/ 	.short	(.L_5 - .L_4)
	.align		4
.L_4:
        /*001c*/ 	.word	index@(_Z15computePiKernelPffi)
        /*0020*/ 	.word	0x00000000


	//----- nvinfo : EIATTR_MIN_STACK_SIZE
	.align		4
.L_5:
        /*0024*/ 	.byte	0x04, 0x12
        /*0026*/ 	.short	(.L_7 - .L_6)
	.align		4
.L_6:
        /*0028*/ 	.word	index@(_Z15computePiKernelPffi)
        /*002c*/ 	.word	0x00000000
.L_7:


//--------------------- .nv.compat                --------------------------
	.section	.nv.compat,"",@"SHT_CUDA_COMPAT_INFO"
	.align	4
        /*0000*/ 	.byte	0x02, 0x09, 0x00, 0x00, 0x02, 0x02, 0x01, 0x00, 0x02, 0x05, 0x05, 0x00, 0x03, 0x07, 0x01, 0x01
        /*0010*/ 	.byte	0x02, 0x03, 0x00, 0x00, 0x02, 0x06, 0x01, 0x00, 0x04, 0x0b, 0x08, 0x00, 0x01, 0x00, 0x00, 0x00
        /*0020*/ 	.byte	0x00, 0x00, 0x00, 0x00


//--------------------- .nv.info._Z15computePiKernelPffi --------------------------
	.section	.nv.info._Z15computePiKernelPffi,"",@"SHT_CUDA_INFO"
	.sectionflags	@""
	.align	4


	//----- nvinfo : EIATTR_CUDA_API_VERSION
	.align		4
        /*0000*/ 	.byte	0x04, 0x37
        /*0002*/ 	.short	(.L_9 - .L_8)
.L_8:
        /*0004*/ 	.word	0x00000082


	//----- nvinfo : EIATTR_KPARAM_INFO
	.align		4
.L_9:
        /*0008*/ 	.byte	0x04, 0x17
        /*000a*/ 	.short	(.L_11 - .L_10)
.L_10:
        /*000c*/ 	.word	0x00000000
        /*0010*/ 	.short	0x0002
        /*0012*/ 	.short	0x000c
        /*0014*/ 	.byte	0x00, 0xf0, 0x11, 0x00


	//----- nvinfo : EIATTR_KPARAM_INFO
	.align		4
.L_11:
        /*0018*/ 	.byte	0x04, 0x17
        /*001a*/ 	.short	(.L_13 - .L_12)
.L_12:
        /*001c*/ 	.word	0x00000000
        /*0020*/ 	.short	0x0001
        /*0022*/ 	.short	0x0008
        /*0024*/ 	.byte	0x00, 0xf0, 0x11, 0x00


	//----- nvinfo : EIATTR_KPARAM_INFO
	.align		4
.L_13:
        /*0028*/ 	.byte	0x04, 0x17
        /*002a*/ 	.short	(.L_15 - .L_14)
.L_14:
        /*002c*/ 	.word	0x00000000
        /*0030*/ 	.short	0x0000
        /*0032*/ 	.short	0x0000
        /*0034*/ 	.byte	0x00, 0xf5, 0x21, 0x00


	//----- nvinfo : EIATTR_SPARSE_MMA_MASK
	.align		4
.L_15:
        /*0038*/ 	.byte	0x03, 0x50
        /*003a*/ 	.short	0x0000


	//----- nvinfo : EIATTR_MAXREG_COUNT
	.align		4
        /*003c*/ 	.byte	0x03, 0x1b
        /*003e*/ 	.short	0x00ff


	//----- nvinfo : EIATTR_MERCURY_ISA_VERSION
	.align		4
        /*0040*/ 	.byte	0x03, 0x5f
        /*0042*/ 	.short	0x0101


	//----- nvinfo : EIATTR_VRC_CTA_INIT_COUNT
	.align		4
        /*0044*/ 	.byte	0x02, 0x4a
	.zero		1
	.zero		1


	//----- nvinfo : EIATTR_EXIT_INSTR_OFFSETS
	.align		4
        /*0048*/ 	.byte	0x04, 0x1c
        /*004a*/ 	.short	(.L_17 - .L_16)


	//   ....[0]....
.L_16:
        /*004c*/ 	.word	0x00000070


	//   ....[1]....
        /*0050*/ 	.word	0x00000280


	//----- nvinfo : EIATTR_CRS_STACK_SIZE
	.align		4
.L_17:
        /*0054*/ 	.byte	0x04, 0x1e
        /*0056*/ 	.short	(.L_19 - .L_18)
.L_18:
        /*0058*/ 	.word	0x00000000


	//----- nvinfo : EIATTR_CBANK_PARAM_SIZE
	.align		4
.L_19:
        /*005c*/ 	.byte	0x03, 0x19
        /*005e*/ 	.short	0x0010


	//----- nvinfo : EIATTR_PARAM_CBANK
	.align		4
        /*0060*/ 	.byte	0x04, 0x0a
        /*0062*/ 	.short	(.L_21 - .L_20)
	.align		4
.L_20:
        /*0064*/ 	.word	index@(.nv.constant0._Z15computePiKernelPffi)
        /*0068*/ 	.short	0x0380
        /*006a*/ 	.short	0x0010


	//----- nvinfo : EIATTR_SW_WAR
	.align		4
.L_21:
        /*006c*/ 	.byte	0x04, 0x36
        /*006e*/ 	.short	(.L_23 - .L_22)
.L_22:
        /*0070*/ 	.word	0x00000008
.L_23:


//--------------------- .nv.callgraph             --------------------------
	.section	.nv.callgraph,"",@"SHT_CUDA_CALLGRAPH"
	.align	4
	.sectionentsize	8
	.align		4
        /*0000*/ 	.word	0x00000000
	.align		4
        /*0004*/ 	.word	0xffffffff
	.align		4
        /*0008*/ 	.word	0x00000000
	.align		4
        /*000c*/ 	.word	0xfffffffe
	.align		4
        /*0010*/ 	.word	0x00000000
	.align		4
        /*0014*/ 	.word	0xfffffffd
	.align		4
        /*0018*/ 	.word	0x00000000
	.align		4
        /*001c*/ 	.word	0xfffffffc


//--------------------- .text._Z15computePiKernelPffi --------------------------
	.section	.text._Z15computePiKernelPffi,"ax",@progbits
	.align	128
        .global         _Z15computePiKernelPffi
        .type           _Z15computePiKernelPffi,@function
        .size           _Z15computePiKernelPffi,(.L_x_7 - _Z15computePiKernelPffi)
        .other          _Z15computePiKernelPffi,@"STO_CUDA_ENTRY STV_DEFAULT"
_Z15computePiKernelPffi:
.text._Z15computePiKernelPffi:
[----:B------:R-:W-:Y:S01]  /*0000*/  LDC R1, c[0x0][0x37c] ;  /* 0x0000df00ff017b82 */ /* 0x000fe20000000800 */
[----:B------:R-:W0:Y:S07]  /*0010*/  S2R R3, SR_TID.X ;  /* 0x0000000000037919 */ /* 0x000e2e0000002100 */
[----:B------:R-:W0:Y:S01]  /*0020*/  S2UR UR4, SR_CTAID.X ;  /* 0x00000000000479c3 */ /* 0x000e220000002500 */
[----:B------:R-:W1:Y:S07]  /*0030*/  LDCU UR5, c[0x0][0x38c] ;  /* 0x00007180ff0577ac */ /* 0x000e6e0008000800 */
[----:B------:R-:W0:Y:S02]  /*0040*/  LDC R0, c[0x0][0x360] ;  /* 0x0000d800ff007b82 */ /* 0x000e240000000800 */
[----:B0-----:R-:W-:-:S05]  /*0050*/  IMAD R0, R0, UR4, R3 ;  /* 0x0000000400007c24 */ /* 0x001fca000f8e0203 */
[----:B-1----:R-:W-:-:S13]  /*0060*/  ISETP.GE.AND P0, PT, R0, UR5, PT ;  /* 0x0000000500007c0c */ /* 0x002fda000bf06270 */
[----:B------:R-:W-:Y:S05]  /*0070*/  @P0 EXIT ;  /* 0x000000000000094d */ /* 0x000fea0003800000 */
[----:B------:R-:W0:Y:S01]  /*0080*/  LDCU UR4, c[0x0][0x388] ;  /* 0x00007100ff0477ac */ /* 0x000e220008000800 */
[----:B------:R-:W-:Y:S01]  /*0090*/  VIADD R10, R0, 0x1 ;  /* 0x00000001000a7836 */ /* 0x000fe20000000000 */
[----:B------:R-:W-:Y:S01]  /*00a0*/  BSSY.RECONVERGENT B0, `(.L_x_0) ;  /* 0x0000019000007945 */ /* 0x000fe20003800200 */
[----:B------:R-:W-:Y:S02]  /*00b0*/  IMAD.MOV.U32 R6, RZ, RZ, 0x1 ;  /* 0x00000001ff067424 */ /* 0x000fe400078e00ff */
[----:B------:R-:W1:Y:S08]  /*00c0*/  I2F.F64 R2, R10 ;  /* 0x0000000a00027312 */ /* 0x000e700000201c00 */
[----:B0-----:R-:W0:Y:S01]  /*00d0*/  F2F.F64.F32 R4, UR4 ;  /* 0x0000000400047d10 */ /* 0x001e220008201800 */
[----:B------:R-:W2:Y:S01]  /*00e0*/  LDCU.64 UR4, c[0x0][0x358] ;  /* 0x00006b00ff0477ac */ /* 0x000ea20008000a00 */
[----:B-1----:R-:W-:-:S08]  /*00f0*/  DADD R2, R2, -0.5 ;  /* 0xbfe0000002027429 */ /* 0x002fd00000000000 */
[----:B0-----:R-:W-:-:S10]  /*0100*/  DMUL R2, R2, R4 ;  /* 0x0000000402027228 */ /* 0x001fd40000000000 */
[----:B------:R-:W0:Y:S02]  /*0110*/  F2F.F32.F64 R2, R2 ;  /* 0x0000000200027310 */ /* 0x000e240000301000 */
[----:B0-----:R-:W-:-:S06]  /*0120*/  FMUL R11, R2, R2 ;  /* 0x00000002020b7220 */ /* 0x001fcc0000400000 */
[----:B------:R-:W0:Y:S02]  /*0130*/  F2F.F64.F32 R4, R11 ;  /* 0x0000000b00047310 */ /* 0x000e240000201800 */
[----:B0-----:R-:W-:-:S06]  /*0140*/  DADD R4, R4, 1 ;  /* 0x3ff0000004047429 */ /* 0x001fcc0000000000 */
[----:B------:R-:W0:Y:S02]  /*0150*/  MUFU.RCP64H R7, R5 ;  /* 0x0000000500077308 */ /* 0x000e240000001800 */
[----:B0-----:R-:W-:-:S08]  /*0160*/  DFMA R8, -R4, R6, 1 ;  /* 0x3ff000000408742b */ /* 0x001fd00000000106 */
[----:B------:R-:W-:-:S08]  /*0170*/  DFMA R8, R8, R8, R8 ;  /* 0x000000080808722b */ /* 0x000fd00000000008 */
[----:B------:R-:W-:-:S08]  /*0180*/  DFMA R8, R6, R8, R6 ;  /* 0x000000080608722b */ /* 0x000fd00000000006 */
[----:B------:R-:W-:-:S08]  /*0190*/  DFMA R6, -R4, R8, 1 ;  /* 0x3ff000000406742b */ /* 0x000fd00000000108 */
[----:B------:R-:W-:-:S08]  /*01a0*/  DFMA R6, R8, R6, R8 ;  /* 0x000000060806722b */ /* 0x000fd00000000008 */
[----:B------:R-:W-:-:S08]  /*01b0*/  DMUL R2, R6, 4 ;  /* 0x4010000006027828 */ /* 0x000fd00000000000 */
[----:B------:R-:W-:-:S08]  /*01c0*/  DFMA R8, -R4, R2, 4 ;  /* 0x401000000408742b */ /* 0x000fd00000000102 */
[----:B------:R-:W-:-:S10]  /*01d0*/  DFMA R2, R6, R8, R2 ;  /* 0x000000080602722b */ /* 0x000fd40000000002 */
[----:B------:R-:W-:-:S05]  /*01e0*/  FFMA R6, RZ, R5, R3 ;  /* 0x00000005ff067223 */ /* 0x000fca0000000003 */
[----:B------:R-:W-:-:S13]  /*01f0*/  FSETP.GT.AND P0, PT, |R6|, 1.469367938527859385e-39, PT ;  /* 0x001000000600780b */ /* 0x000fda0003f04200 */
[----:B--2---:R-:W-:Y:S05]  /*0200*/  @P0 BRA `(.L_x_1) ;  /* 0x0000000000080947 */ /* 0x004fea0003800000 */
[----:B------:R-:W-:-:S07]  /*0210*/  MOV R6, 0x230 ;  /* 0x0000023000067802 */ /* 0x000fce0000000f00 */
[----:B------:R-:W-:Y:S05]  /*0220*/  CALL.REL.NOINC `($__internal_0_$__cuda_sm20_div_rn_f64_full) ;  /* 0x0000000000187944 */ /* 0x000fea0003c00000 */
.L_x_1:
[----:B------:R-:W-:Y:S05]  /*0230*/  BSYNC.RECONVERGENT B0 ;  /* 0x0000000000007941 */ /* 0x000fea0003800200 */
.L_x_0:
[----:B------:R-:W0:Y:S01]  /*0240*/  LDC.64 R4, c[0x0][0x380] ;  /* 0x0000e000ff047b82 */ /* 0x000e220000000a00 */
[----:B------:R-:W1:Y:S01]  /*0250*/  F2F.F32.F64 R3, R2 ;  /* 0x0000000200037310 */ /* 0x000e620000301000 */
[----:B0-----:R-:W-:-:S05]  /*0260*/  IMAD.WIDE R4, R0, 0x4, R4 ;  /* 0x0000000400047825 */ /* 0x001fca00078e0204 */
[----:B-1----:R-:W-:Y:S01]  /*0270*/  STG.E desc[UR4][R4.64], R3 ;  /* 0x0000000304007986 */ /* 0x002fe2000c101904 */
[----:B------:R-:W-:Y:S05]  /*0280*/  EXIT ;  /* 0x000000000000794d */ /* 0x000fea0003800000 */
        .weak           $__internal_0_$__cuda_sm20_div_rn_f64_full
        .type           $__internal_0_$__cuda_sm20_div_rn_f64_full,@function
        .size           $__internal_0_$__cuda_sm20_div_rn_f64_full,(.L_x_7 - $__internal_0_$__cuda_sm20_div_rn_f64_full)
$__internal_0_$__cuda_sm20_div_rn_f64_full:
[C---:B------:R-:W-:Y:S01]  /*0290*/  FSETP.GEU.AND P0, PT, |R5|.reuse, 1.469367938527859385e-39, PT ;  /* 0x001000000500780b */ /* 0x040fe20003f0e200 */
[----:B------:R-:W-:Y:S01]  /*02a0*/  IMAD.MOV.U32 R8, RZ, RZ, 0x1 ;  /* 0x00000001ff087424 */ /* 0x000fe200078e00ff */
[C---:B------:R-:W-:Y:S01]  /*02b0*/  LOP3.LUT R2, R5.reuse, 0x800fffff, RZ, 0xc0, !PT ;  /* 0x800fffff05027812 */ /* 0x040fe200078ec0ff */
[----:B------:R-:W-:Y:S01]  /*02c0*/  IMAD.MOV.U32 R17, RZ, RZ, 0x40100000 ;  /* 0x40100000ff117424 */ /* 0x000fe200078e00ff */
[----:B------:R-:W-:Y:S01]  /*02d0*/  LOP3.LUT R14, R5, 0x7ff00000, RZ, 0xc0, !PT ;  /* 0x7ff00000050e7812 */ /* 0x000fe200078ec0ff */
[----:B------:R-:W-:Y:S01]  /*02e0*/  IMAD.MOV.U32 R7, RZ, RZ, 0x1ca00000 ;  /* 0x1ca00000ff077424 */ /* 0x000fe200078e00ff */
[----:B------:R-:W-:Y:S01]  /*02f0*/  LOP3.LUT R3, R2, 0x3ff00000, RZ, 0xfc, !PT ;  /* 0x3ff0000002037812 */ /* 0x000fe200078efcff */
[----:B------:R-:W-:Y:S01]  /*0300*/  IMAD.MOV.U32 R2, RZ, RZ, R4 ;  /* 0x000000ffff027224 */ /* 0x000fe200078e0004 */
[----:B------:R-:W-:Y:S01]  /*0310*/  ISETP.LE.U32.AND P1, PT, R14, 0x40100000, PT ;  /* 0x401000000e00780c */ /* 0x000fe20003f23070 */
[----:B------:R-:W-:Y:S01]  /*0320*/  IMAD.MOV.U32 R16, RZ, RZ, R14 ;  /* 0x000000ffff107224 */ /* 0x000fe200078e000e */
[----:B------:R-:W-:Y:S01]  /*0330*/  BSSY.RECONVERGENT B1, `(.L_x_2) ;  /* 0x0000041000017945 */ /* 0x000fe20003800200 */
[----:B------:R-:W-:-:S02]  /*0340*/  VIADD R18, R17, 0xffffffff ;  /* 0xffffffff11127836 */ /* 0x000fc40000000000 */
[----:B------:R-:W-:-:S06]  /*0350*/  @!P0 DMUL R2, R4, 8.98846567431157953865e+307 ;  /* 0x7fe0000004028828 */ /* 0x000fcc0000000000 */
[----:B------:R-:W0:Y:S04]  /*0360*/  MUFU.RCP64H R9, R3 ;  /* 0x0000000300097308 */ /* 0x000e280000001800 */
[----:B------:R-:W-:Y:S02]  /*0370*/  @!P0 LOP3.LUT R16, R3, 0x7ff00000, RZ, 0xc0, !PT ;  /* 0x7ff0000003108812 */ /* 0x000fe400078ec0ff */
[----:B------:R-:W-:-:S03]  /*0380*/  ISETP.GT.U32.AND P0, PT, R18, 0x7feffffe, PT ;  /* 0x7feffffe1200780c */ /* 0x000fc60003f04070 */
[----:B------:R-:W-:-:S05]  /*0390*/  VIADD R18, R16, 0xffffffff ;  /* 0xffffffff10127836 */ /* 0x000fca0000000000 */
[----:B------:R-:W-:Y:S01]  /*03a0*/  ISETP.GT.U32.OR P0, PT, R18, 0x7feffffe, P0 ;  /* 0x7feffffe1200780c */ /* 0x000fe20000704470 */
[----:B0-----:R-:W-:-:S08]  /*03b0*/  DFMA R10, R8, -R2, 1 ;  /* 0x3ff00000080a742b */ /* 0x001fd00000000802 */
[----:B------:R-:W-:-:S08]  /*03c0*/  DFMA R10, R10, R10, R10 ;  /* 0x0000000a0a0a722b */ /* 0x000fd0000000000a */
[----:B------:R-:W-:-:S08]  /*03d0*/  DFMA R10, R8, R10, R8 ;  /* 0x0000000a080a722b */ /* 0x000fd00000000008 */
[----:B------:R-:W-:-:S08]  /*03e0*/  DFMA R8, R10, -R2, 1 ;  /* 0x3ff000000a08742b */ /* 0x000fd00000000802 */
[----:B------:R-:W-:Y:S01]  /*03f0*/  DFMA R10, R10, R8, R10 ;  /* 0x000000080a0a722b */ /* 0x000fe2000000000a */
[----:B------:R-:W-:Y:S01]  /*0400*/  SEL R9, R7, 0x63400000, !P1 ;  /* 0x6340000007097807 */ /* 0x000fe20004800000 */
[----:B------:R-:W-:-:S06]  /*0410*/  IMAD.MOV.U32 R8, RZ, RZ, RZ ;  /* 0x000000ffff087224 */ /* 0x000fcc00078e00ff */
[----:B------:R-:W-:-:S08]  /*0420*/  DMUL R12, R10, R8 ;  /* 0x000000080a0c7228 */ /* 0x000fd00000000000 */
[----:B------:R-:W-:-:S08]  /*0430*/  DFMA R14, R12, -R2, R8 ;  /* 0x800000020c0e722b */ /* 0x000fd00000000008 */
[----:B------:R-:W-:Y:S01]  /*0440*/  DFMA R10, R10, R14, R12 ;  /* 0x0000000e0a0a722b */ /* 0x000fe2000000000c */
[----:B------:R-:W-:Y:S10]  /*0450*/  @P0 BRA `(.L_x_3) ;  /* 0x0000000000740947 */ /* 0x000ff40003800000 */
[----:B------:R-:W-:Y:S01]  /*0460*/  LOP3.LUT R14, R5, 0x7ff00000, RZ, 0xc0, !PT ;  /* 0x7ff00000050e7812 */ /* 0x000fe200078ec0ff */
[----:B------:R-:W-:-:S03]  /*0470*/  IMAD.MOV.U32 R12, RZ, RZ, 0x40100000 ;  /* 0x40100000ff0c7424 */ /* 0x000fc600078e00ff */
[----:B------:R-:W-:Y:S01]  /*0480*/  ISETP.LE.U32.AND P0, PT, R14, 0x40100000, PT ;  /* 0x401000000e00780c */ /* 0x000fe20003f03070 */
[----:B------:R-:W-:Y:S02]  /*0490*/  IMAD.MOV R13, RZ, RZ, -R14 ;  /* 0x000000ffff0d7224 */ /* 0x000fe400078e0a0e */
[----:B------:R-:W-:Y:S01]  /*04a0*/  IMAD.MOV.U32 R14, RZ, RZ, RZ ;  /* 0x000000ffff0e7224 */ /* 0x000fe200078e00ff */
[----:B------:R-:W-:Y:S02]  /*04b0*/  SEL R7, R7, 0x63400000, !P0 ;  /* 0x6340000007077807 */ /* 0x000fe40004000000 */
[----:B------:R-:W-:-:S04]  /*04c0*/  VIADDMNMX R12, R13, R12, 0xb9600000, !PT ;  /* 0xb96000000d0c7446 */ /* 0x000fc8000780010c */
[----:B------:R-:W-:-:S05]  /*04d0*/  VIMNMX R12, PT, PT, R12, 0x46a00000, PT ;  /* 0x46a000000c0c7848 */ /* 0x000fca0003fe0100 */
[----:B------:R-:W-:-:S04]  /*04e0*/  IMAD.IADD R7, R12, 0x1, -R7 ;  /* 0x000000010c077824 */ /* 0x000fc800078e0a07 */
[----:B------:R-:W-:-:S06]  /*04f0*/  VIADD R15, R7, 0x7fe00000 ;  /* 0x7fe00000070f7836 */ /* 0x000fcc0000000000 */
[----:B------:R-:W-:-:S10]  /*0500*/  DMUL R12, R10, R14 ;  /* 0x0000000e0a0c7228 */ /* 0x000fd40000000000 */
[----:B------:R-:W-:-:S13]  /*0510*/  FSETP.GTU.AND P0, PT, |R13|, 1.469367938527859385e-39, PT ;  /* 0x001000000d00780b */ /* 0x000fda0003f0c200 */
[----:B------:R-:W-:Y:S05]  /*0520*/  @P0 BRA `(.L_x_4) ;  /* 0x0000000000840947 */ /* 0x000fea0003800000 */
[----:B------:R-:W-:Y:S01]  /*0530*/  DFMA R2, R10, -R2, R8 ;  /* 0x800000020a02722b */ /* 0x000fe20000000008 */
[----:B------:R-:W-:-:S09]  /*0540*/  IMAD.MOV.U32 R14, RZ, RZ, RZ ;  /* 0x000000ffff0e7224 */ /* 0x000fd200078e00ff */
[C---:B------:R-:W-:Y:S02]  /*0550*/  FSETP.NEU.AND P0, PT, R3.reuse, RZ, PT ;  /* 0x000000ff0300720b */ /* 0x040fe40003f0d000 */
[----:B------:R-:W-:-:S04]  /*0560*/  LOP3.LUT R5, R3, 0x80000000, R5, 0x48, !PT ;  /* 0x8000000003057812 */ /* 0x000fc800078e4805 */
[----:B------:R-:W-:-:S07]  /*0570*/  LOP3.LUT R15, R5, R15, RZ, 0xfc, !PT ;  /* 0x0000000f050f7212 */ /* 0x000fce00078efcff */
[----:B------:R-:W-:Y:S05]  /*0580*/  @!P0 BRA `(.L_x_4) ;  /* 0x00000000006c8947 */ /* 0x000fea0003800000 */
[----:B------:R-:W-:Y:S01]  /*0590*/  IMAD.MOV R3, RZ, RZ, -R7 ;  /* 0x000000ffff037224 */ /* 0x000fe200078e0a07 */
[----:B------:R-:W-:Y:S01]  /*05a0*/  IADD3 R7, PT, PT, -R7, -0x43300000, RZ ;  /* 0xbcd0000007077810 */ /* 0x000fe20007ffe1ff */
[----:B------:R-:W-:-:S06]  /*05b0*/  IMAD.MOV.U32 R2, RZ, RZ, RZ ;  /* 0x000000ffff027224 */ /* 0x000fcc00078e00ff */
[----:B------:R-:W-:Y:S02]  /*05c0*/  DFMA R2, R12, -R2, R10 ;  /* 0x800000020c02722b */ /* 0x000fe4000000000a */
[----:B------:R-:W-:-:S08]  /*05d0*/  DMUL.RP R10, R10, R14 ;  /* 0x0000000e0a0a7228 */ /* 0x000fd00000008000 */
[----:B------:R-:W-:Y:S02]  /*05e0*/  FSETP.NEU.AND P0, PT, |R3|, R7, PT ;  /* 0x000000070300720b */ /* 0x000fe40003f0d200 */
[----:B------:R-:W-:Y:S02]  /*05f0*/  LOP3.LUT R5, R11, R5, RZ, 0x3c, !PT ;  /* 0x000000050b057212 */ /* 0x000fe400078e3cff */
[----:B------:R-:W-:Y:S02]  /*0600*/  FSEL R12, R10, R12, !P0 ;  /* 0x0000000c0a0c7208 */ /* 0x000fe40004000000 */
[----:B------:R-:W-:Y:S01]  /*0610*/  FSEL R13, R5, R13, !P0 ;  /* 0x0000000d050d7208 */ /* 0x000fe20004000000 */
[----:B------:R-:W-:Y:S06]  /*0620*/  BRA `(.L_x_4) ;  /* 0x0000000000447947 */ /* 0x000fec0003800000 */
.L_x_3:
[----:B------:R-:W-:-:S14]  /*0630*/  DSETP.NAN.AND P0, PT, R4, R4, PT ;  /* 0x000000040400722a */ /* 0x000fdc0003f08000 */
[----:B------:R-:W-:Y:S05]  /*0640*/  @P0 BRA `(.L_x_5) ;  /* 0x0000000000340947 */ /* 0x000fea0003800000 */
[----:B------:R-:W-:Y:S01]  /*0650*/  ISETP.NE.AND P0, PT, R17, R16, PT ;  /* 0x000000101100720c */ /* 0x000fe20003f05270 */
[----:B------:R-:W-:Y:S02]  /*0660*/  IMAD.MOV.U32 R12, RZ, RZ, 0x0 ;  /* 0x00000000ff0c7424 */ /* 0x000fe400078e00ff */
[----:B------:R-:W-:-:S10]  /*0670*/  IMAD.MOV.U32 R13, RZ, RZ, -0x80000 ;  /* 0xfff80000ff0d7424 */ /* 0x000fd400078e00ff */
[----:B------:R-:W-:Y:S05]  /*0680*/  @!P0 BRA `(.L_x_4) ;  /* 0x00000000002c8947 */ /* 0x000fea0003800000 */
[----:B------:R-:W-:Y:S02]  /*0690*/  ISETP.NE.AND P0, PT, R17, 0x7ff00000, PT ;  /* 0x7ff000001100780c */ /* 0x000fe40003f05270 */
[----:B------:R-:W-:Y:S02]  /*06a0*/  LOP3.LUT R4, R5, 0x40100000, RZ, 0x3c, !PT ;  /* 0x4010000005047812 */ /* 0x000fe400078e3cff */
[----:B------:R-:W-:Y:S02]  /*06b0*/  ISETP.EQ.OR P0, PT, R16, RZ, !P0 ;  /* 0x000000ff1000720c */ /* 0x000fe40004702670 */
[----:B------:R-:W-:-:S11]  /*06c0*/  LOP3.LUT R13, R4, 0x80000000, RZ, 0xc0, !PT ;  /* 0x80000000040d7812 */ /* 0x000fd600078ec0ff */
[----:B------:R-:W-:Y:S01]  /*06d0*/  @P0 LOP3.LUT R2, R13, 0x7ff00000, RZ, 0xfc, !PT ;  /* 0x7ff000000d020812 */ /* 0x000fe200078efcff */
[----:B------:R-:W-:Y:S02]  /*06e0*/  @!P0 IMAD.MOV.U32 R12, RZ, RZ, RZ ;  /* 0x000000ffff0c8224 */ /* 0x000fe400078e00ff */
[----:B------:R-:W-:Y:S02]  /*06f0*/  @P0 IMAD.MOV.U32 R12, RZ, RZ, RZ ;  /* 0x000000ffff0c0224 */ /* 0x000fe400078e00ff */
[----:B------:R-:W-:Y:S01]  /*0700*/  @P0 IMAD.MOV.U32 R13, RZ, RZ, R2 ;  /* 0x000000ffff0d0224 */ /* 0x000fe200078e0002 */
[----:B------:R-:W-:Y:S06]  /*0710*/  BRA `(.L_x_4) ;  /* 0x0000000000087947 */ /* 0x000fec0003800000 */
.L_x_5:
[----:B------:R-:W-:Y:S01]  /*0720*/  LOP3.LUT R13, R5, 0x80000, RZ, 0xfc, !PT ;  /* 0x00080000050d7812 */ /* 0x000fe200078efcff */
[----:B------:R-:W-:-:S07]  /*0730*/  IMAD.MOV.U32 R12, RZ, RZ, R4 ;  /* 0x000000ffff0c7224 */ /* 0x000fce00078e0004 */
.L_x_4:
[----:B------:R-:W-:Y:S05]  /*0740*/  BSYNC.RECONVERGENT B1 ;  /* 0x0000000000017941 */ /* 0x000fea0003800200 */
.L_x_2:
[----:B------:R-:W-:Y:S02]  /*0750*/  IMAD.MOV.U32 R7, RZ, RZ, 0x0 ;  /* 0x00000000ff077424 */ /* 0x000fe400078e00ff */
[----:B------:R-:W-:Y:S02]  /*0760*/  IMAD.MOV.U32 R2, RZ, RZ, R12 ;  /* 0x000000ffff027224 */ /* 0x000fe400078e000c */
[----:B------:R-:W-:Y:S01]  /*0770*/  IMAD.MOV.U32 R3, RZ, RZ, R13 ;  /* 0x000000ffff037224 */ /* 0x000fe200078e000d */
[----:B------:R-:W-:Y:S06]  /*0780*/  RET.REL.NODEC R6 `(_Z15computePiKernelPffi) ;  /* 0xfffffff8061c7950 */ /* 0x000fec0003c3ffff */
.L_x_6:
[----:B------:R-:W-:-:S00]  /*0790*/  BRA `(.L_x_6) ;  /* 0xfffffffc00fc7947 */ /* 0x000fc0000383ffff */
[----:B------:R-:W-:-:S00]  /*07a0*/  NOP ;  /* 0x0000000000007918 */ /* 0x000fc00000000000 */
        /* <DEDUP_REMOVED lines=13> */
.L_x_7:


//--------------------- .nv.shared.reserved.0     --------------------------
	.section	.nv.shared.reserved.0,"aw",@nobits
	.weak		__nv_reservedSMEM_offset_0_alias
	.size		__nv_reservedSMEM_offset_0_alias, 0, 64
	.other		__nv_reservedSMEM_offset_0_alias,@"STO_CUDA_RESERVED_SHARED STV_DEFAULT"
__nv_reservedSMEM_offset_0_alias:
	.zero		0
	.zero		64


//--------------------- .nv.constant0._Z15computePiKernelPffi --------------------------
	.section	.nv.constant0._Z15computePiKernelPffi,"a",@progbits
	.sectionflags	@""
	.align	4
.nv.constant0._Z15computePiKernelPffi:
	.zero		912


//--------------------- SYMBOLS --------------------------

	.type		.nv.reservedSmem.offset0,@object
	.size		.nv.reservedSmem.offset0,0x4
